//
// Generated by NVIDIA NVVM Compiler
//
// Compiler Build ID: CL-36424714
// Cuda compilation tools, release 13.0, V13.0.88
// Based on NVVM 20.0.0
//

.version 9.0
.target sm_100
.address_size 64

	// .globl	_Z20parallelReduceKernelPKfPfi
.extern .shared .align 16 .b8 sdata[];

.visible .entry _Z20parallelReduceKernelPKfPfi(
	.param .u64 .ptr .align 1 _Z20parallelReduceKernelPKfPfi_param_0,
	.param .u64 .ptr .align 1 _Z20parallelReduceKernelPKfPfi_param_1,
	.param .u32 _Z20parallelReduceKernelPKfPfi_param_2
)
{
	.reg .pred 	%p<6>;
	.reg .b32 	%r<14>;
	.reg .b32 	%f<9>;
	.reg .b64 	%rd<9>;

	ld.param.u64 	%rd1, [_Z20parallelReduceKernelPKfPfi_param_0];
	ld.param.u64 	%rd2, [_Z20parallelReduceKernelPKfPfi_param_1];
	ld.param.u32 	%r8, [_Z20parallelReduceKernelPKfPfi_param_2];
	mov.u32 	%r1, %tid.x;
	mov.u32 	%r2, %ctaid.x;
	mov.u32 	%r13, %ntid.x;
	mad.lo.s32 	%r4, %r2, %r13, %r1;
	setp.ge.u32 	%p1, %r4, %r8;
	mov.f32 	%f8, 0f00000000;
	@%p1 bra 	$L__BB0_2;
	cvta.to.global.u64 	%rd3, %rd1;
	mul.wide.u32 	%rd4, %r4, 4;
	add.s64 	%rd5, %rd3, %rd4;
	ld.global.f32 	%f8, [%rd5];
$L__BB0_2:
	shl.b32 	%r9, %r1, 2;
	mov.u32 	%r10, sdata;
	add.s32 	%r5, %r10, %r9;
	st.shared.f32 	[%r5], %f8;
	bar.sync 	0;
	setp.lt.u32 	%p2, %r13, 2;
	@%p2 bra 	$L__BB0_6;
$L__BB0_3:
	shr.u32 	%r7, %r13, 1;
	setp.ge.u32 	%p3, %r1, %r7;
	@%p3 bra 	$L__BB0_5;
	shl.b32 	%r11, %r7, 2;
	add.s32 	%r12, %r5, %r11;
	ld.shared.f32 	%f4, [%r12];
	ld.shared.f32 	%f5, [%r5];
	add.f32 	%f6, %f4, %f5;
	st.shared.f32 	[%r5], %f6;
$L__BB0_5:
	bar.sync 	0;
	setp.gt.u32 	%p4, %r13, 3;
	mov.u32 	%r13, %r7;
	@%p4 bra 	$L__BB0_3;
$L__BB0_6:
	setp.ne.s32 	%p5, %r1, 0;
	@%p5 bra 	$L__BB0_8;
	ld.shared.f32 	%f7, [sdata];
	cvta.to.global.u64 	%rd6, %rd2;
	mul.wide.u32 	%rd7, %r2, 4;
	add.s64 	%rd8, %rd6, %rd7;
	st.global.f32 	[%rd8], %f7;
$L__BB0_8:
	ret;

}
	// .globl	_Z32parallelReduceGlobalMemoryKernelPKfPfi
.visible .entry _Z32parallelReduceGlobalMemoryKernelPKfPfi(
	.param .u64 .ptr .align 1 _Z32parallelReduceGlobalMemoryKernelPKfPfi_param_0,
	.param .u64 .ptr .align 1 _Z32parallelReduceGlobalMemoryKernelPKfPfi_param_1,
	.param .u32 _Z32parallelReduceGlobalMemoryKernelPKfPfi_param_2
)
{
	.reg .pred 	%p<6>;
	.reg .b32 	%r<10>;
	.reg .b32 	%f<3>;
	.reg .b64 	%rd<9>;

	ld.param.u64 	%rd3, [_Z32parallelReduceGlobalMemoryKernelPKfPfi_param_0];
	ld.param.u64 	%rd4, [_Z32parallelReduceGlobalMemoryKernelPKfPfi_param_1];
	ld.param.u32 	%r7, [_Z32parallelReduceGlobalMemoryKernelPKfPfi_param_2];
	mov.u32 	%r1, %tid.x;
	mov.u32 	%r9, %ntid.x;
	setp.lt.u32 	%p1, %r9, 2;
	@%p1 bra 	$L__BB1_5;
	mov.u32 	%r8, %ctaid.x;
	cvta.to.global.u64 	%rd5, %rd4;
	mul.wide.u32 	%rd6, %r8, 4;
	add.s64 	%rd1, %rd5, %rd6;
	mad.lo.s32 	%r3, %r8, %r9, %r1;
	cvta.to.global.u64 	%rd2, %rd3;
$L__BB1_2:
	shr.u32 	%r5, %r9, 1;
	setp.ge.u32 	%p2, %r1, %r5;
	add.s32 	%r6, %r3, %r5;
	setp.ge.u32 	%p3, %r6, %r7;
	or.pred  	%p4, %p2, %p3;
	@%p4 bra 	$L__BB1_4;
	mul.wide.u32 	%rd7, %r6, 4;
	add.s64 	%rd8, %rd2, %rd7;
	ld.global.f32 	%f1, [%rd8];
	atom.global.add.f32 	%f2, [%rd1], %f1;
$L__BB1_4:
	bar.sync 	0;
	setp.gt.u32 	%p5, %r9, 3;
	mov.u32 	%r9, %r5;
	@%p5 bra 	$L__BB1_2;
$L__BB1_5:
	ret;

}


// ===== COMPILED SASS (sm_100) =====

	.target	sm_100

	.elftype	@"ET_EXEC"


//--------------------- .note.nv.tkinfo           --------------------------
	.section	.note.nv.tkinfo,"",@"SHT_NOTE"
	.sectionflags	@"SHF_NOTE_NV_TKINFO"
	.tkinfo
        /*0018*/ 	.word	0x00000002
        /*0030*/ 	.string	""
        /*0030*/ 	.string	"ptxas"
        /*0030*/ 	.string	"Cuda compilation tools, release 13.0, V13.0.88"
        /*0030*/ 	.string	"Build cuda_13.0.r13.0/compiler.36424714_0"
        /*0030*/ 	.string	"-arch sm_100 -m 64 "



//--------------------- .note.nv.cuinfo           --------------------------
	.section	.note.nv.cuinfo,"",@"SHT_NOTE"
	.sectionflags	@"SHF_NOTE_NV_CUINFO"
        /*0018*/ 	.short	0x0002
        /*001a*/ 	.short	0x0064
        /*001c*/ 	.short	0x0082
	.zero		2


//--------------------- .nv.info                  --------------------------
	.section	.nv.info,"",@"SHT_CUDA_INFO"
	.align	4


	//----- nvinfo : EIATTR_REGCOUNT
	.align		4
        /*0000*/ 	.byte	0x04, 0x2f
        /*0002*/ 	.short	(.L_1 - .L_0)
	.align		4
.L_0:
        /*0004*/ 	.word	index@(_Z20parallelReduceKernelPKfPfi)
        /*0008*/ 	.word	0x0000000b


	//----- nvinfo : EIATTR_FRAME_SIZE
	.align		4
.L_1:
        /*000c*/ 	.byte	0x04, 0x11
        /*000e*/ 	.short	(.L_3 - .L_2)
	.align		4
.L_2:
        /*0010*/ 	.word	index@(_Z20parallelReduceKernelPKfPfi)
        /*0014*/ 	.word	0x00000000


	//----- nvinfo : EIATTR_REGCOUNT
	.align		4
.L_3:
        /*0018*/ 	.byte	0x04, 0x2f
        /*001a*/ 	.short	(.L_5 - .L_4)
	.align		4
.L_4:
        /*001c*/ 	.word	index@(_Z32parallelReduceGlobalMemoryKernelPKfPfi)
        /*0020*/ 	.word	0x0000000d


	//----- nvinfo : EIATTR_FRAME_SIZE
	.align		4
.L_5:
        /*0024*/ 	.byte	0x04, 0x11
        /*0026*/ 	.short	(.L_7 - .L_6)
	.align		4
.L_6:
        /*0028*/ 	.word	index@(_Z32parallelReduceGlobalMemoryKernelPKfPfi)
        /*002c*/ 	.word	0x00000000


	//----- nvinfo : EIATTR_MIN_STACK_SIZE
	.align		4
.L_7:
        /*0030*/ 	.byte	0x04, 0x12
        /*0032*/ 	.short	(.L_9 - .L_8)
	.align		4
.L_8:
        /*0034*/ 	.word	index@(_Z32parallelReduceGlobalMemoryKernelPKfPfi)
        /*0038*/ 	.word	0x00000000


	//----- nvinfo : EIATTR_MIN_STACK_SIZE
	.align		4
.L_9:
        /*003c*/ 	.byte	0x04, 0x12
        /*003e*/ 	.short	(.L_11 - .L_10)
	.align		4
.L_10:
        /*0040*/ 	.word	index@(_Z20parallelReduceKernelPKfPfi)
        /*0044*/ 	.word	0x00000000
.L_11:


//--------------------- .nv.compat                --------------------------
	.section	.nv.compat,"",@"SHT_CUDA_COMPAT_INFO"
	.align	4
        /*0000*/ 	.byte	0x02, 0x09, 0x00, 0x00, 0x02, 0x02, 0x01, 0x00, 0x02, 0x05, 0x05, 0x00, 0x03, 0x07, 0x01, 0x01
        /*0010*/ 	.byte	0x02, 0x03, 0x00, 0x00, 0x02, 0x06, 0x01, 0x00, 0x04, 0x0b, 0x08, 0x00, 0x09, 0x00, 0x00, 0x00
        /*0020*/ 	.byte	0x00, 0x00, 0x00, 0x00


//--------------------- .nv.info._Z32parallelReduceGlobalMemoryKernelPKfPfi --------------------------
	.section	.nv.info._Z32parallelReduceGlobalMemoryKernelPKfPfi,"",@"SHT_CUDA_INFO"
	.sectionflags	@""
	.align	4


	//----- nvinfo : EIATTR_CUDA_API_VERSION
	.align		4
        /*0000*/ 	.byte	0x04, 0x37
        /*0002*/ 	.short	(.L_13 - .L_12)
.L_12:
        /*0004*/ 	.word	0x00000082


	//----- nvinfo : EIATTR_KPARAM_INFO
	.align		4
.L_13:
        /*0008*/ 	.byte	0x04, 0x17
        /*000a*/ 	.short	(.L_15 - .L_14)
.L_14:
        /*000c*/ 	.word	0x00000000
        /*0010*/ 	.short	0x0002
        /*0012*/ 	.short	0x0010
        /*0014*/ 	.byte	0x00, 0xf0, 0x11, 0x00


	//----- nvinfo : EIATTR_KPARAM_INFO
	.align		4
.L_15:
        /*0018*/ 	.byte	0x04, 0x17
        /*001a*/ 	.short	(.L_17 - .L_16)
.L_16:
        /*001c*/ 	.word	0x00000000
        /*0020*/ 	.short	0x0001
        /*0022*/ 	.short	0x0008
        /*0024*/ 	.byte	0x00, 0xf5, 0x21, 0x00


	//----- nvinfo : EIATTR_KPARAM_INFO
	.align		4
.L_17:
        /*0028*/ 	.byte	0x04, 0x17
        /*002a*/ 	.short	(.L_19 - .L_18)
.L_18:
        /*002c*/ 	.word	0x00000000
        /*0030*/ 	.short	0x0000
        /*0032*/ 	.short	0x0000
        /*0034*/ 	.byte	0x00, 0xf5, 0x21, 0x00


	//----- nvinfo : EIATTR_SPARSE_MMA_MASK
	.align		4
.L_19:
        /*0038*/ 	.byte	0x03, 0x50
        /*003a*/ 	.short	0x0000


	//----- nvinfo : EIATTR_MAXREG_COUNT
	.align		4
        /*003c*/ 	.byte	0x03, 0x1b
        /*003e*/ 	.short	0x00ff


	//----- nvinfo : EIATTR_NUM_BARRIERS
	.align		4
        /*0040*/ 	.byte	0x02, 0x4c
        /*0042*/ 	.byte	0x01
	.zero		1


	//----- nvinfo : EIATTR_MERCURY_ISA_VERSION
	.align		4
        /*0044*/ 	.byte	0x03, 0x5f
        /*0046*/ 	.short	0x0101


	//----- nvinfo : EIATTR_VRC_CTA_INIT_COUNT
	.align		4
        /*0048*/ 	.byte	0x02, 0x4a
	.zero		1
	.zero		1


	//----- nvinfo : EIATTR_EXIT_INSTR_OFFSETS
	.align		4
        /*004c*/ 	.byte	0x04, 0x1c
        /*004e*/ 	.short	(.L_21 - .L_20)


	//   ....[0]....
.L_20:
        /*0050*/ 	.word	0x00000030


	//   ....[1]....
        /*0054*/ 	.word	0x000001a0


	//----- nvinfo : EIATTR_CRS_STACK_SIZE
	.align		4
.L_21:
        /*0058*/ 	.byte	0x04, 0x1e
        /*005a*/ 	.short	(.L_23 - .L_22)
.L_22:
        /*005c*/ 	.word	0x00000000


	//----- nvinfo : EIATTR_CBANK_PARAM_SIZE
	.align		4
.L_23:
        /*0060*/ 	.byte	0x03, 0x19
        /*0062*/ 	.short	0x0014


	//----- nvinfo : EIATTR_PARAM_CBANK
	.align		4
        /*0064*/ 	.byte	0x04, 0x0a
        /*0066*/ 	.short	(.L_25 - .L_24)
	.align		4
.L_24:
        /*0068*/ 	.word	index@(.nv.constant0._Z32parallelReduceGlobalMemoryKernelPKfPfi)
        /*006c*/ 	.short	0x0380
        /*006e*/ 	.short	0x0014


	//----- nvinfo : EIATTR_SW_WAR
	.align		4
.L_25:
        /*0070*/ 	.byte	0x04, 0x36
        /*0072*/ 	.short	(.L_27 - .L_26)
.L_26:
        /*0074*/ 	.word	0x00000008
.L_27:


//--------------------- .nv.info._Z20parallelReduceKernelPKfPfi --------------------------
	.section	.nv.info._Z20parallelReduceKernelPKfPfi,"",@"SHT_CUDA_INFO"
	.sectionflags	@""
	.align	4


	//----- nvinfo : EIATTR_CUDA_API_VERSION
	.align		4
        /*0000*/ 	.byte	0x04, 0x37
        /*0002*/ 	.short	(.L_29 - .L_28)
.L_28:
        /*0004*/ 	.word	0x00000082


	//----- nvinfo : EIATTR_KPARAM_INFO
	.align		4
.L_29:
        /*0008*/ 	.byte	0x04, 0x17
        /*000a*/ 	.short	(.L_31 - .L_30)
.L_30:
        /*000c*/ 	.word	0x00000000
        /*0010*/ 	.short	0x0002
        /*0012*/ 	.short	0x0010
        /*0014*/ 	.byte	0x00, 0xf0, 0x11, 0x00


	//----- nvinfo : EIATTR_KPARAM_INFO
	.align		4
.L_31:
        /*0018*/ 	.byte	0x04, 0x17
        /*001a*/ 	.short	(.L_33 - .L_32)
.L_32:
        /*001c*/ 	.word	0x00000000
        /*0020*/ 	.short	0x0001
        /*0022*/ 	.short	0x0008
        /*0024*/ 	.byte	0x00, 0xf5, 0x21, 0x00


	//----- nvinfo : EIATTR_KPARAM_INFO
	.align		4
.L_33:
        /*0028*/ 	.byte	0x04, 0x17
        /*002a*/ 	.short	(.L_35 - .L_34)
.L_34:
        /*002c*/ 	.word	0x00000000
        /*0030*/ 	.short	0x0000
        /*0032*/ 	.short	0x0000
        /*0034*/ 	.byte	0x00, 0xf5, 0x21, 0x00


	//----- nvinfo : EIATTR_SPARSE_MMA_MASK
	.align		4
.L_35:
        /*0038*/ 	.byte	0x03, 0x50
        /*003a*/ 	.short	0x0000


	//----- nvinfo : EIATTR_MAXREG_COUNT
	.align		4
        /*003c*/ 	.byte	0x03, 0x1b
        /*003e*/ 	.short	0x00ff


	//----- nvinfo : EIATTR_NUM_BARRIERS
	.align		4
        /*0040*/ 	.byte	0x02, 0x4c
        /*0042*/ 	.byte	0x01
	.zero		1


	//----- nvinfo : EIATTR_MERCURY_ISA_VERSION
	.align		4
        /*0044*/ 	.byte	0x03, 0x5f
        /*0046*/ 	.short	0x0101


	//----- nvinfo : EIATTR_VRC_CTA_INIT_COUNT
	.align		4
        /*0048*/ 	.byte	0x02, 0x4a
	.zero		1
	.zero		1


	//----- nvinfo : EIATTR_EXIT_INSTR_OFFSETS
	.align		4
        /*004c*/ 	.byte	0x04, 0x1c
        /*004e*/ 	.short	(.L_37 - .L_36)


	//   ....[0]....
.L_36:
        /*0050*/ 	.word	0x00000210


	//   ....[1]....
        /*0054*/ 	.word	0x00000290


	//----- nvinfo : EIATTR_CBANK_PARAM_SIZE
	.align		4
.L_37:
        /*0058*/ 	.byte	0x03, 0x19
        /*005a*/ 	.short	0x0014


	//----- nvinfo : EIATTR_PARAM_CBANK
	.align		4
        /*005c*/ 	.byte	0x04, 0x0a
        /*005e*/ 	.short	(.L_39 - .L_38)
	.align		4
.L_38:
        /*0060*/ 	.word	index@(.nv.constant0._Z20parallelReduceKernelPKfPfi)
        /*0064*/ 	.short	0x0380
        /*0066*/ 	.short	0x0014


	//----- nvinfo : EIATTR_SW_WAR
	.align		4
.L_39:
        /*0068*/ 	.byte	0x04, 0x36
        /*006a*/ 	.short	(.L_41 - .L_40)
.L_40:
        /*006c*/ 	.word	0x00000008
.L_41:


//--------------------- .nv.callgraph             --------------------------
	.section	.nv.callgraph,"",@"SHT_CUDA_CALLGRAPH"
	.align	4
	.sectionentsize	8
	.align		4
        /*0000*/ 	.word	0x00000000
	.align		4
        /*0004*/ 	.word	0xffffffff
	.align		4
        /*0008*/ 	.word	0x00000000
	.align		4
        /*000c*/ 	.word	0xfffffffe
	.align		4
        /*0010*/ 	.word	0x00000000
	.align		4
        /*0014*/ 	.word	0xfffffffd
	.align		4
        /*0018*/ 	.word	0x00000000
	.align		4
        /*001c*/ 	.word	0xfffffffc


//--------------------- .text._Z32parallelReduceGlobalMemoryKernelPKfPfi --------------------------
	.section	.text._Z32parallelReduceGlobalMemoryKernelPKfPfi,"ax",@progbits
	.align	128
        .global         _Z32parallelReduceGlobalMemoryKernelPKfPfi
        .type           _Z32parallelReduceGlobalMemoryKernelPKfPfi,@function
        .size           _Z32parallelReduceGlobalMemoryKernelPKfPfi,(.L_x_7 - _Z32parallelReduceGlobalMemoryKernelPKfPfi)
        .other          _Z32parallelReduceGlobalMemoryKernelPKfPfi,@"STO_CUDA_ENTRY STV_DEFAULT"
_Z32parallelReduceGlobalMemoryKernelPKfPfi:
.text._Z32parallelReduceGlobalMemoryKernelPKfPfi:
[----:B------:R-:W-:Y:S08]  /*0000*/  LDC R1, c[0x0][0x37c] ;  /* 0x0000df00ff017b82 */ /* 0x000ff00000000800 */
[----:B------:R-:W0:Y:S02]  /*0010*/  LDC R0, c[0x0][0x360] ;  /* 0x0000d800ff007b82 */ /* 0x000e240000000800 */
[----:B0-----:R-:W-:-:S13]  /*0020*/  ISETP.GE.U32.AND P0, PT, R0, 0x2, PT ;  /* 0x000000020000780c */ /* 0x001fda0003f06070 */
[----:B------:R-:W-:Y:S05]  /*0030*/  @!P0 EXIT ;  /* 0x000000000000894d */ /* 0x000fea0003800000 */
[----:B------:R-:W0:Y:S01]  /*0040*/  S2R R5, SR_CTAID.X ;  /* 0x0000000000057919 */ /* 0x000e220000002500 */
[----:B------:R-:W0:Y:S01]  /*0050*/  LDC.64 R2, c[0x0][0x388] ;  /* 0x0000e200ff027b82 */ /* 0x000e220000000a00 */
[----:B------:R-:W1:Y:S01]  /*0060*/  LDCU.64 UR4, c[0x0][0x358] ;  /* 0x00006b00ff0477ac */ /* 0x000e620008000a00 */
[----:B------:R-:W2:Y:S01]  /*0070*/  S2R R9, SR_TID.X ;  /* 0x0000000000097919 */ /* 0x000ea20000002100 */
[----:B------:R-:W3:Y:S05]  /*0080*/  LDCU UR6, c[0x0][0x390] ;  /* 0x00007200ff0677ac */ /* 0x000eea0008000800 */
[----:B------:R-:W4:Y:S01]  /*0090*/  LDC.64 R6, c[0x0][0x380] ;  /* 0x0000e000ff067b82 */ /* 0x000f220000000a00 */
[----:B0-----:R-:W-:-:S04]  /*00a0*/  IMAD.WIDE.U32 R2, R5, 0x4, R2 ;  /* 0x0000000405027825 */ /* 0x001fc800078e0002 */
[----:B-123--:R-:W-:-:S07]  /*00b0*/  IMAD R8, R0, R5, R9 ;  /* 0x0000000500087224 */ /* 0x00efce00078e0209 */
.L_x_2:
[----:B------:R-:W-:Y:S01]  /*00c0*/  SHF.R.U32.HI R10, RZ, 0x1, R0 ;  /* 0x00000001ff0a7819 */ /* 0x000fe20000011600 */
[----:B------:R-:W-:Y:S04]  /*00d0*/  BSSY.RECONVERGENT B0, `(.L_x_0) ;  /* 0x0000008000007945 */ /* 0x000fe80003800200 */
[----:B0-----:R-:W-:-:S05]  /*00e0*/  IMAD.IADD R5, R8, 0x1, R10 ;  /* 0x0000000108057824 */ /* 0x001fca00078e020a */
[----:B------:R-:W-:-:S04]  /*00f0*/  ISETP.GE.U32.AND P0, PT, R5, UR6, PT ;  /* 0x0000000605007c0c */ /* 0x000fc8000bf06070 */
[----:B------:R-:W-:-:S13]  /*0100*/  ISETP.GE.U32.OR P0, PT, R9, R10, P0 ;  /* 0x0000000a0900720c */ /* 0x000fda0000706470 */
[----:B------:R-:W-:Y:S05]  /*0110*/  @P0 BRA `(.L_x_1) ;  /* 0x00000000000c0947 */ /* 0x000fea0003800000 */
[----:B----4-:R-:W-:-:S06]  /*0120*/  IMAD.WIDE.U32 R4, R5, 0x4, R6 ;  /* 0x0000000405047825 */ /* 0x010fcc00078e0006 */
[----:B------:R-:W2:Y:S04]  /*0130*/  LDG.E R5, desc[UR4][R4.64] ;  /* 0x0000000404057981 */ /* 0x000ea8000c1e1900 */
[----:B--2---:R0:W-:Y:S02]  /*0140*/  REDG.E.ADD.F32.FTZ.RN.STRONG.GPU desc[UR4][R2.64], R5 ;  /* 0x00000005020079a6 */ /* 0x0041e4000c12f304 */
.L_x_1:
[----:B------:R-:W-:Y:S05]  /*0150*/  BSYNC.RECONVERGENT B0 ;  /* 0x0000000000007941 */ /* 0x000fea0003800200 */
.L_x_0:
[----:B------:R-:W-:Y:S01]  /*0160*/  BAR.SYNC.DEFER_BLOCKING 0x0 ;  /* 0x0000000000007b1d */ /* 0x000fe20000010000 */
[----:B------:R-:W-:Y:S01]  /*0170*/  ISETP.GT.U32.AND P0, PT, R0, 0x3, PT ;  /* 0x000000030000780c */ /* 0x000fe20003f04070 */
[----:B------:R-:W-:-:S12]  /*0180*/  IMAD.MOV.U32 R0, RZ, RZ, R10 ;  /* 0x000000ffff007224 */ /* 0x000fd800078e000a */
[----:B------:R-:W-:Y:S05]  /*0190*/  @P0 BRA `(.L_x_2) ;  /* 0xfffffffc00c80947 */ /* 0x000fea000383ffff */
[----:B------:R-:W-:Y:S05]  /*01a0*/  EXIT ;  /* 0x000000000000794d */ /* 0x000fea0003800000 */
.L_x_3:
[----:B------:R-:W-:-:S00]  /*01b0*/  BRA `(.L_x_3) ;  /* 0xfffffffc00fc7947 */ /* 0x000fc0000383ffff */
[----:B------:R-:W-:-:S00]  /*01c0*/  NOP ;  /* 0x0000000000007918 */ /* 0x000fc00000000000 */
        /* <DEDUP_REMOVED lines=11> */
.L_x_7:


//--------------------- .text._Z20parallelReduceKernelPKfPfi --------------------------
	.section	.text._Z20parallelReduceKernelPKfPfi,"ax",@progbits
	.align	128
        .global         _Z20parallelReduceKernelPKfPfi
        .type           _Z20parallelReduceKernelPKfPfi,@function
        .size           _Z20parallelReduceKernelPKfPfi,(.L_x_8 - _Z20parallelReduceKernelPKfPfi)
        .other          _Z20parallelReduceKernelPKfPfi,@"STO_CUDA_ENTRY STV_DEFAULT"
_Z20parallelReduceKernelPKfPfi:
.text._Z20parallelReduceKernelPKfPfi:
[----:B------:R-:W-:Y:S01]  /*0000*/  LDC R1, c[0x0][0x37c] ;  /* 0x0000df00ff017b82 */ /* 0x000fe20000000800 */
[----:B------:R-:W0:Y:S01]  /*0010*/  S2R R6, SR_TID.X ;  /* 0x0000000000067919 */ /* 0x000e220000002100 */
[----:B------:R-:W0:Y:S01]  /*0020*/  LDCU UR8, c[0x0][0x360] ;  /* 0x00006c00ff0877ac */ /* 0x000e220008000800 */
[----:B------:R-:W-:Y:S01]  /*0030*/  IMAD.MOV.U32 R4, RZ, RZ, RZ ;  /* 0x000000ffff047224 */ /* 0x000fe200078e00ff */
[----:B------:R-:W0:Y:S01]  /*0040*/  S2R R7, SR_CTAID.X ;  /* 0x0000000000077919 */ /* 0x000e220000002500 */
[----:B------:R-:W1:Y:S01]  /*0050*/  LDCU UR4, c[0x0][0x390] ;  /* 0x00007200ff0477ac */ /* 0x000e620008000800 */
[----:B------:R-:W2:Y:S01]  /*0060*/  LDCU.64 UR6, c[0x0][0x358] ;  /* 0x00006b00ff0677ac */ /* 0x000ea20008000a00 */
[----:B0-----:R-:W-:-:S05]  /*0070*/  IMAD R5, R7, UR8, R6 ;  /* 0x0000000807057c24 */ /* 0x001fca000f8e0206 */
[----:B-1----:R-:W-:-:S13]  /*0080*/  ISETP.GE.U32.AND P0, PT, R5, UR4, PT ;  /* 0x0000000405007c0c */ /* 0x002fda000bf06070 */
[----:B------:R-:W0:Y:S02]  /*0090*/  @!P0 LDC.64 R2, c[0x0][0x380] ;  /* 0x0000e000ff028b82 */ /* 0x000e240000000a00 */
[----:B0-----:R-:W-:-:S05]  /*00a0*/  @!P0 IMAD.WIDE.U32 R2, R5, 0x4, R2 ;  /* 0x0000000405028825 */ /* 0x001fca00078e0002 */
[----:B--2---:R-:W2:Y:S01]  /*00b0*/  @!P0 LDG.E R4, desc[UR6][R2.64] ;  /* 0x0000000602048981 */ /* 0x004ea2000c1e1900 */
[----:B------:R-:W0:Y:S01]  /*00c0*/  S2UR UR5, SR_CgaCtaId ;  /* 0x00000000000579c3 */ /* 0x000e220000008800 */
[----:B------:R-:W-:Y:S01]  /*00d0*/  IMAD.U32 R0, RZ, RZ, UR8 ;  /* 0x00000008ff007e24 */ /* 0x000fe2000f8e00ff */
[----:B------:R-:W-:Y:S01]  /*00e0*/  UMOV UR4, 0x400 ;  /* 0x0000040000047882 */ /* 0x000fe20000000000 */
[----:B------:R-:W-:-:S03]  /*00f0*/  ISETP.NE.AND P0, PT, R6, RZ, PT ;  /* 0x000000ff0600720c */ /* 0x000fc60003f05270 */
[----:B------:R-:W-:Y:S01]  /*0100*/  ISETP.GE.U32.AND P1, PT, R0, 0x2, PT ;  /* 0x000000020000780c */ /* 0x000fe20003f26070 */
[----:B0-----:R-:W-:-:S06]  /*0110*/  ULEA UR4, UR5, UR4, 0x18 ;  /* 0x0000000405047291 */ /* 0x001fcc000f8ec0ff */
[----:B------:R-:W-:-:S05]  /*0120*/  LEA R5, R6, UR4, 0x2 ;  /* 0x0000000406057c11 */ /* 0x000fca000f8e10ff */
[----:B--2---:R0:W-:Y:S01]  /*0130*/  STS [R5], R4 ;  /* 0x0000000405007388 */ /* 0x0041e20000000800 */
[----:B------:R-:W-:Y:S06]  /*0140*/  BAR.SYNC.DEFER_BLOCKING 0x0 ;  /* 0x0000000000007b1d */ /* 0x000fec0000010000 */
[----:B------:R-:W-:Y:S05]  /*0150*/  @!P1 BRA `(.L_x_4) ;  /* 0x00000000002c9947 */ /* 0x000fea0003800000 */
.L_x_5:
[----:B------:R-:W-:-:S04]  /*0160*/  SHF.R.U32.HI R8, RZ, 0x1, R0 ;  /* 0x00000001ff087819 */ /* 0x000fc80000011600 */
[----:B------:R-:W-:-:S13]  /*0170*/  ISETP.GE.U32.AND P1, PT, R6, R8, PT ;  /* 0x000000080600720c */ /* 0x000fda0003f26070 */
[----:B------:R-:W-:Y:S01]  /*0180*/  @!P1 LEA R2, R8, R5, 0x2 ;  /* 0x0000000508029211 */ /* 0x000fe200078e10ff */
[----:B------:R-:W-:Y:S05]  /*0190*/  @!P1 LDS R3, [R5] ;  /* 0x0000000005039984 */ /* 0x000fea0000000800 */
[----:B------:R-:W0:Y:S02]  /*01a0*/  @!P1 LDS R2, [R2] ;  /* 0x0000000002029984 */ /* 0x000e240000000800 */
[----:B0-----:R-:W-:-:S05]  /*01b0*/  @!P1 FADD R4, R2, R3 ;  /* 0x0000000302049221 */ /* 0x001fca0000000000 */
[----:B------:R1:W-:Y:S01]  /*01c0*/  @!P1 STS [R5], R4 ;  /* 0x0000000405009388 */ /* 0x0003e20000000800 */
[----:B------:R-:W-:Y:S01]  /*01d0*/  BAR.SYNC.DEFER_BLOCKING 0x0 ;  /* 0x0000000000007b1d */ /* 0x000fe20000010000 */
[----:B------:R-:W-:Y:S01]  /*01e0*/  ISETP.GT.U32.AND P1, PT, R0, 0x3, PT ;  /* 0x000000030000780c */ /* 0x000fe20003f24070 */
[----:B------:R-:W-:-:S12]  /*01f0*/  IMAD.MOV.U32 R0, RZ, RZ, R8 ;  /* 0x000000ffff007224 */ /* 0x000fd800078e0008 */
[----:B-1----:R-:W-:Y:S05]  /*0200*/  @P1 BRA `(.L_x_5) ;  /* 0xfffffffc00d41947 */ /* 0x002fea000383ffff */
.L_x_4:
[----:B------:R-:W-:Y:S05]  /*0210*/  @P0 EXIT ;  /* 0x000000000000094d */ /* 0x000fea0003800000 */
[----:B------:R-:W1:Y:S01]  /*0220*/  S2UR UR5, SR_CgaCtaId ;  /* 0x00000000000579c3 */ /* 0x000e620000008800 */
[----:B------:R-:W-:-:S07]  /*0230*/  UMOV UR4, 0x400 ;  /* 0x0000040000047882 */ /* 0x000fce0000000000 */
[----:B------:R-:W2:Y:S01]  /*0240*/  LDC.64 R2, c[0x0][0x388] ;  /* 0x0000e200ff027b82 */ /* 0x000ea20000000a00 */
[----:B-1----:R-:W-:Y:S01]  /*0250*/  ULEA UR4, UR5, UR4, 0x18 ;  /* 0x0000000405047291 */ /* 0x002fe2000f8ec0ff */
[----:B--2---:R-:W-:-:S08]  /*0260*/  IMAD.WIDE.U32 R2, R7, 0x4, R2 ;  /* 0x0000000407027825 */ /* 0x004fd000078e0002 */
[----:B0-----:R-:W0:Y:S04]  /*0270*/  LDS R5, [UR4] ;  /* 0x00000004ff057984 */ /* 0x001e280008000800 */
[----:B0-----:R-:W-:Y:S01]  /*0280*/  STG.E desc[UR6][R2.64], R5 ;  /* 0x0000000502007986 */ /* 0x001fe2000c101906 */
[----:B------:R-:W-:Y:S05]  /*0290*/  EXIT ;  /* 0x000000000000794d */ /* 0x000fea0003800000 */
.L_x_6:
        /* <DEDUP_REMOVED lines=14> */
.L_x_8:


//--------------------- .nv.shared._Z32parallelReduceGlobalMemoryKernelPKfPfi --------------------------
	.section	.nv.shared._Z32parallelReduceGlobalMemoryKernelPKfPfi,"aw",@nobits
	.sectionflags	@""
	.align	16
	.zero		1024


//--------------------- .nv.shared.reserved.0     --------------------------
	.section	.nv.shared.reserved.0,"aw",@nobits
	.weak		__nv_reservedSMEM_offset_0_alias
	.size		__nv_reservedSMEM_offset_0_alias, 0, 64
	.other		__nv_reservedSMEM_offset_0_alias,@"STO_CUDA_RESERVED_SHARED STV_DEFAULT"
__nv_reservedSMEM_offset_0_alias:
	.zero		0
	.zero		64


//--------------------- .nv.shared._Z20parallelReduceKernelPKfPfi --------------------------
	.section	.nv.shared._Z20parallelReduceKernelPKfPfi,"aw",@nobits
	.sectionflags	@""
	.align	16
	.zero		1024


//--------------------- .nv.constant0._Z32parallelReduceGlobalMemoryKernelPKfPfi --------------------------
	.section	.nv.constant0._Z32parallelReduceGlobalMemoryKernelPKfPfi,"a",@progbits
	.sectionflags	@""
	.align	4
.nv.constant0._Z32parallelReduceGlobalMemoryKernelPKfPfi:
	.zero		916


//--------------------- .nv.constant0._Z20parallelReduceKernelPKfPfi --------------------------
	.section	.nv.constant0._Z20parallelReduceKernelPKfPfi,"a",@progbits
	.sectionflags	@""
	.align	4
.nv.constant0._Z20parallelReduceKernelPKfPfi:
	.zero		916


//--------------------- SYMBOLS --------------------------

	.type		.nv.reservedSmem.offset0,@object
	.size		.nv.reservedSmem.offset0,0x4
	.type		.nv.reservedSmem.cap,@object
	.size		.nv.reservedSmem.cap,0x4
